	.headerflags	@"EF_CUDA_TEXMODE_UNIFIED EF_CUDA_64BIT_ADDRESS EF_CUDA_ACCELERATORS EF_CUDA_SM90 EF_CUDA_VIRTUAL_SM(EF_CUDA_SM90)"
	.elftype	@"ET_EXEC"


//--------------------- .nv.info                  --------------------------
	.section	.nv.info,"",@"SHT_CUDA_INFO"
	.align	4


	//----- nvinfo : EIATTR_REGCOUNT
	.align		4
        /*0000*/ 	.byte	0x04, 0x2f
        /*0002*/ 	.short	(.L_1 - .L_0)
	.align		4
.L_0:
        /*0004*/ 	.word	index@(triton_poi_fused_max_unpool2d_11)
        /*0008*/ 	.word	0x00000008


	//----- nvinfo : EIATTR_MIN_STACK_SIZE
	.align		4
.L_1:
        /*000c*/ 	.byte	0x04, 0x12
        /*000e*/ 	.short	(.L_3 - .L_2)
	.align		4
.L_2:
        /*0010*/ 	.word	index@(triton_poi_fused_max_unpool2d_11)
        /*0014*/ 	.word	0x00000000


	//----- nvinfo : EIATTR_FRAME_SIZE
	.align		4
.L_3:
        /*0018*/ 	.byte	0x04, 0x11
        /*001a*/ 	.short	(.L_5 - .L_4)
	.align		4
.L_4:
        /*001c*/ 	.word	index@(triton_poi_fused_max_unpool2d_11)
        /*0020*/ 	.word	0x00000000


	//----- nvinfo : EIATTR_MIN_STACK_SIZE
	.align		4
.L_5:
        /*0024*/ 	.byte	0x04, 0x12
        /*0026*/ 	.short	(.L_7 - .L_6)
	.align		4
.L_6:
        /*0028*/ 	.word	index@(triton_poi_fused_max_unpool2d_11)
        /*002c*/ 	.word	0x00000000
.L_7:


//--------------------- .nv.info.triton_poi_fused_max_unpool2d_11 --------------------------
	.section	.nv.info.triton_poi_fused_max_unpool2d_11,"",@"SHT_CUDA_INFO"
	.sectionflags	@""
	.align	4


	//----- nvinfo : EIATTR_CUDA_API_VERSION
	.align		4
        /*0000*/ 	.byte	0x04, 0x37
        /*0002*/ 	.short	(.L_9 - .L_8)
.L_8:
        /*0004*/ 	.word	0x0000007c


	//----- nvinfo : EIATTR_KPARAM_INFO
	.align		4
.L_9:
        /*0008*/ 	.byte	0x04, 0x17
        /*000a*/ 	.short	(.L_11 - .L_10)
.L_10:
        /*000c*/ 	.word	0x00000000
        /*0010*/ 	.short	0x0001
        /*0012*/ 	.short	0x0008
        /*0014*/ 	.byte	0x00, 0xf0, 0x11, 0x00


	//----- nvinfo : EIATTR_KPARAM_INFO
	.align		4
.L_11:
        /*0018*/ 	.byte	0x04, 0x17
        /*001a*/ 	.short	(.L_13 - .L_12)
.L_12:
        /*001c*/ 	.word	0x00000000
        /*0020*/ 	.short	0x0000
        /*0022*/ 	.short	0x0000
        /*0024*/ 	.byte	0x00, 0xf4, 0x21, 0x00


	//----- nvinfo : EIATTR_SPARSE_MMA_MASK
	.align		4
.L_13:
        /*0028*/ 	.byte	0x03, 0x50
        /*002a*/ 	.short	0x0000


	//----- nvinfo : EIATTR_MAXREG_COUNT
	.align		4
        /*002c*/ 	.byte	0x03, 0x1b
        /*002e*/ 	.short	0x00ff


	//----- nvinfo : EIATTR_EXIT_INSTR_OFFSETS
	.align		4
        /*0030*/ 	.byte	0x04, 0x1c
        /*0032*/ 	.short	(.L_15 - .L_14)


	//   ....[0]....
.L_14:
        /*0034*/ 	.word	0x000000b0


	//----- nvinfo : EIATTR_REQNTID
	.align		4
.L_15:
        /*0038*/ 	.byte	0x04, 0x10
        /*003a*/ 	.short	(.L_17 - .L_16)
.L_16:
        /*003c*/ 	.word	0x00000080
        /*0040*/ 	.word	0x00000001
        /*0044*/ 	.word	0x00000001


	//----- nvinfo : EIATTR_CBANK_PARAM_SIZE
	.align		4
.L_17:
        /*0048*/ 	.byte	0x03, 0x19
        /*004a*/ 	.short	0x000c


	//----- nvinfo : EIATTR_PARAM_CBANK
	.align		4
        /*004c*/ 	.byte	0x04, 0x0a
        /*004e*/ 	.short	(.L_19 - .L_18)
	.align		4
.L_18:
        /*0050*/ 	.word	index@(.nv.constant0.triton_poi_fused_max_unpool2d_11)
        /*0054*/ 	.short	0x0210
        /*0056*/ 	.short	0x000c


	//----- nvinfo : EIATTR_SW_WAR
	.align		4
.L_19:
        /*0058*/ 	.byte	0x04, 0x36
        /*005a*/ 	.short	(.L_21 - .L_20)
.L_20:
        /*005c*/ 	.word	0x00000008
.L_21:


//--------------------- .nv.callgraph             --------------------------
	.section	.nv.callgraph,"",@"SHT_CUDA_CALLGRAPH"
	.align	4
	.sectionentsize	8
	.align		4
        /*0000*/ 	.word	0x00000000
	.align		4
        /*0004*/ 	.word	0xffffffff
	.align		4
        /*0008*/ 	.word	0x00000000
	.align		4
        /*000c*/ 	.word	0xfffffffe
	.align		4
        /*0010*/ 	.word	0x00000000
	.align		4
        /*0014*/ 	.word	0xfffffffd
	.align		4
        /*0018*/ 	.word	0x00000000
	.align		4
        /*001c*/ 	.word	0xfffffffc


//--------------------- .text.triton_poi_fused_max_unpool2d_11 --------------------------
	.section	.text.triton_poi_fused_max_unpool2d_11,"ax",@progbits
	.align	128
        .global         triton_poi_fused_max_unpool2d_11
        .type           triton_poi_fused_max_unpool2d_11,@function
        .size           triton_poi_fused_max_unpool2d_11,(.L_x_1 - triton_poi_fused_max_unpool2d_11)
        .other          triton_poi_fused_max_unpool2d_11,@"STO_CUDA_ENTRY STV_DEFAULT"
triton_poi_fused_max_unpool2d_11:
.text.triton_poi_fused_max_unpool2d_11:
[----:B------:R-:W-:Y:S01]  /*0000*/  LDC R1, c[0x0][0x28] ;  /* 0x00000a00ff017b82 */ /* 0x000fe20000000800 */
[----:B------:R-:W1:Y:S07]  /*0010*/  S2R R0, SR_TID.X ;  /* 0x0000000000007919 */ /* 0x000e6e0000002100 */
[----:B------:R-:W2:Y:S01]  /*0020*/  LDC.64 R2, c[0x0][0x210] ;  /* 0x00008400ff027b82 */ /* 0x000ea20000000a00 */
[----:B------:R-:W-:Y:S01]  /*0030*/  ULDC.64 UR4, c[0x0][0x208] ;  /* 0x0000820000047ab9 */ /* 0x000fe20000000a00 */
[----:B------:R-:W3:Y:S01]  /*0040*/  S2R R5, SR_CTAID.X ;  /* 0x0000000000057919 */ /* 0x000ee20000002500 */
[----:B-1----:R-:W-:-:S04]  /*0050*/  SHF.L.U32 R0, R0, 0x2, RZ ;  /* 0x0000000200007819 */ /* 0x002fc800000006ff */
[----:B------:R-:W-:-:S04]  /*0060*/  LOP3.LUT R0, R0, 0x1fc, RZ, 0xc0, !PT ;  /* 0x000001fc00007812 */ /* 0x000fc800078ec0ff */
[----:B---3--:R-:W-:-:S05]  /*0070*/  LEA R5, R5, R0, 0xa ;  /* 0x0000000005057211 */ /* 0x008fca00078e50ff */
[----:B--2---:R-:W-:-:S05]  /*0080*/  IMAD.WIDE R2, R5, 0x4, R2 ;  /* 0x0000000405027825 */ /* 0x004fca00078e0202 */
[----:B------:R-:W-:Y:S04]  /*0090*/  STG.E.128 desc[UR4][R2.64], RZ ;  /* 0x000000ff02007986 */ /* 0x000fe8000c101d04 */
[----:B------:R-:W-:Y:S01]  /*00a0*/  STG.E.128 desc[UR4][R2.64+0x800], RZ ;  /* 0x000800ff02007986 */ /* 0x000fe2000c101d04 */
[----:B------:R-:W-:Y:S05]  /*00b0*/  EXIT ;  /* 0x000000000000794d */ /* 0x000fea0003800000 */
.L_x_0:
[----:B------:R-:W-:-:S00]  /*00c0*/  BRA `(.L_x_0) ;  /* 0xfffffffc00fc7947 */ /* 0x000fc0000383ffff */
[----:B------:R-:W-:-:S00]  /*00d0*/  NOP ;  /* 0x0000000000007918 */ /* 0x000fc00000000000 */
        /* <DEDUP_REMOVED lines=10> */
.L_x_1:


//--------------------- .nv.constant0.triton_poi_fused_max_unpool2d_11 --------------------------
	.section	.nv.constant0.triton_poi_fused_max_unpool2d_11,"a",@progbits
	.sectionflags	@""
	.align	4
.nv.constant0.triton_poi_fused_max_unpool2d_11:
	.zero		540
